//
// Generated by NVIDIA NVVM Compiler
//
// Compiler Build ID: CL-36424714
// Cuda compilation tools, release 13.0, V13.0.88
// Based on NVVM 20.0.0
//

.version 9.0
.target sm_100
.address_size 64

	// .globl	_Z19vectorAddWithCyclesPKiS0_PiPx

.visible .entry _Z19vectorAddWithCyclesPKiS0_PiPx(
	.param .u64 .ptr .align 1 _Z19vectorAddWithCyclesPKiS0_PiPx_param_0,
	.param .u64 .ptr .align 1 _Z19vectorAddWithCyclesPKiS0_PiPx_param_1,
	.param .u64 .ptr .align 1 _Z19vectorAddWithCyclesPKiS0_PiPx_param_2,
	.param .u64 .ptr .align 1 _Z19vectorAddWithCyclesPKiS0_PiPx_param_3
)
{
	.reg .b32 	%r<5>;
	.reg .b64 	%rd<18>;

	ld.param.u64 	%rd3, [_Z19vectorAddWithCyclesPKiS0_PiPx_param_0];
	ld.param.u64 	%rd4, [_Z19vectorAddWithCyclesPKiS0_PiPx_param_1];
	ld.param.u64 	%rd5, [_Z19vectorAddWithCyclesPKiS0_PiPx_param_2];
	ld.param.u64 	%rd6, [_Z19vectorAddWithCyclesPKiS0_PiPx_param_3];
	cvta.to.global.u64 	%rd7, %rd3;
	cvta.to.global.u64 	%rd8, %rd4;
	cvta.to.global.u64 	%rd9, %rd5;
	cvta.to.global.u64 	%rd10, %rd6;
	mov.u32 	%r1, %tid.x;
	// begin inline asm
	mov.u64 	%rd1, %clock64;
	// end inline asm
	mul.wide.u32 	%rd11, %r1, 4;
	add.s64 	%rd12, %rd7, %rd11;
	ld.global.u32 	%r2, [%rd12];
	add.s64 	%rd13, %rd8, %rd11;
	ld.global.u32 	%r3, [%rd13];
	add.s32 	%r4, %r3, %r2;
	add.s64 	%rd14, %rd9, %rd11;
	st.global.u32 	[%rd14], %r4;
	// begin inline asm
	mov.u64 	%rd2, %clock64;
	// end inline asm
	sub.s64 	%rd15, %rd2, %rd1;
	mul.wide.u32 	%rd16, %r1, 8;
	add.s64 	%rd17, %rd10, %rd16;
	st.global.u64 	[%rd17], %rd15;
	ret;

}


// ===== COMPILED SASS (sm_100) =====

	.target	sm_100

	.elftype	@"ET_EXEC"


//--------------------- .note.nv.tkinfo           --------------------------
	.section	.note.nv.tkinfo,"",@"SHT_NOTE"
	.sectionflags	@"SHF_NOTE_NV_TKINFO"
	.tkinfo
        /*0018*/ 	.word	0x00000002
        /*0030*/ 	.string	""
        /*0030*/ 	.string	"ptxas"
        /*0030*/ 	.string	"Cuda compilation tools, release 13.0, V13.0.88"
        /*0030*/ 	.string	"Build cuda_13.0.r13.0/compiler.36424714_0"
        /*0030*/ 	.string	"-arch sm_100 -m 64 "



//--------------------- .note.nv.cuinfo           --------------------------
	.section	.note.nv.cuinfo,"",@"SHT_NOTE"
	.sectionflags	@"SHF_NOTE_NV_CUINFO"
        /*0018*/ 	.short	0x0002
        /*001a*/ 	.short	0x0064
        /*001c*/ 	.short	0x0082
	.zero		2


//--------------------- .nv.info                  --------------------------
	.section	.nv.info,"",@"SHT_CUDA_INFO"
	.align	4


	//----- nvinfo : EIATTR_REGCOUNT
	.align		4
        /*0000*/ 	.byte	0x04, 0x2f
        /*0002*/ 	.short	(.L_1 - .L_0)
	.align		4
.L_0:
        /*0004*/ 	.word	index@(_Z19vectorAddWithCyclesPKiS0_PiPx)
        /*0008*/ 	.word	0x00000012


	//----- nvinfo : EIATTR_FRAME_SIZE
	.align		4
.L_1:
        /*000c*/ 	.byte	0x04, 0x11
        /*000e*/ 	.short	(.L_3 - .L_2)
	.align		4
.L_2:
        /*0010*/ 	.word	index@(_Z19vectorAddWithCyclesPKiS0_PiPx)
        /*0014*/ 	.word	0x00000000


	//----- nvinfo : EIATTR_MIN_STACK_SIZE
	.align		4
.L_3:
        /*0018*/ 	.byte	0x04, 0x12
        /*001a*/ 	.short	(.L_5 - .L_4)
	.align		4
.L_4:
        /*001c*/ 	.word	index@(_Z19vectorAddWithCyclesPKiS0_PiPx)
        /*0020*/ 	.word	0x00000000
.L_5:


//--------------------- .nv.compat                --------------------------
	.section	.nv.compat,"",@"SHT_CUDA_COMPAT_INFO"
	.align	4
        /*0000*/ 	.byte	0x02, 0x09, 0x00, 0x00, 0x02, 0x02, 0x01, 0x00, 0x02, 0x05, 0x05, 0x00, 0x03, 0x07, 0x01, 0x01
        /*0010*/ 	.byte	0x02, 0x03, 0x00, 0x00, 0x02, 0x06, 0x01, 0x00, 0x04, 0x0b, 0x08, 0x00, 0x09, 0x00, 0x00, 0x00
        /*0020*/ 	.byte	0x00, 0x00, 0x00, 0x00


//--------------------- .nv.info._Z19vectorAddWithCyclesPKiS0_PiPx --------------------------
	.section	.nv.info._Z19vectorAddWithCyclesPKiS0_PiPx,"",@"SHT_CUDA_INFO"
	.sectionflags	@""
	.align	4


	//----- nvinfo : EIATTR_CUDA_API_VERSION
	.align		4
        /*0000*/ 	.byte	0x04, 0x37
        /*0002*/ 	.short	(.L_7 - .L_6)
.L_6:
        /*0004*/ 	.word	0x00000082


	//----- nvinfo : EIATTR_KPARAM_INFO
	.align		4
.L_7:
        /*0008*/ 	.byte	0x04, 0x17
        /*000a*/ 	.short	(.L_9 - .L_8)
.L_8:
        /*000c*/ 	.word	0x00000000
        /*0010*/ 	.short	0x0003
        /*0012*/ 	.short	0x0018
        /*0014*/ 	.byte	0x00, 0xf5, 0x21, 0x00


	//----- nvinfo : EIATTR_KPARAM_INFO
	.align		4
.L_9:
        /*0018*/ 	.byte	0x04, 0x17
        /*001a*/ 	.short	(.L_11 - .L_10)
.L_10:
        /*001c*/ 	.word	0x00000000
        /*0020*/ 	.short	0x0002
        /*0022*/ 	.short	0x0010
        /*0024*/ 	.byte	0x00, 0xf5, 0x21, 0x00


	//----- nvinfo : EIATTR_KPARAM_INFO
	.align		4
.L_11:
        /*0028*/ 	.byte	0x04, 0x17
        /*002a*/ 	.short	(.L_13 - .L_12)
.L_12:
        /*002c*/ 	.word	0x00000000
        /*0030*/ 	.short	0x0001
        /*0032*/ 	.short	0x0008
        /*0034*/ 	.byte	0x00, 0xf5, 0x21, 0x00


	//----- nvinfo : EIATTR_KPARAM_INFO
	.align		4
.L_13:
        /*0038*/ 	.byte	0x04, 0x17
        /*003a*/ 	.short	(.L_15 - .L_14)
.L_14:
        /*003c*/ 	.word	0x00000000
        /*0040*/ 	.short	0x0000
        /*0042*/ 	.short	0x0000
        /*0044*/ 	.byte	0x00, 0xf5, 0x21, 0x00


	//----- nvinfo : EIATTR_SPARSE_MMA_MASK
	.align		4
.L_15:
        /*0048*/ 	.byte	0x03, 0x50
        /*004a*/ 	.short	0x0000


	//----- nvinfo : EIATTR_MAXREG_COUNT
	.align		4
        /*004c*/ 	.byte	0x03, 0x1b
        /*004e*/ 	.short	0x00ff


	//----- nvinfo : EIATTR_MERCURY_ISA_VERSION
	.align		4
        /*0050*/ 	.byte	0x03, 0x5f
        /*0052*/ 	.short	0x0101


	//----- nvinfo : EIATTR_VRC_CTA_INIT_COUNT
	.align		4
        /*0054*/ 	.byte	0x02, 0x4a
	.zero		1
	.zero		1


	//----- nvinfo : EIATTR_EXIT_INSTR_OFFSETS
	.align		4
        /*0058*/ 	.byte	0x04, 0x1c
        /*005a*/ 	.short	(.L_17 - .L_16)


	//   ....[0]....
.L_16:
        /*005c*/ 	.word	0x00000150


	//----- nvinfo : EIATTR_CBANK_PARAM_SIZE
	.align		4
.L_17:
        /*0060*/ 	.byte	0x03, 0x19
        /*0062*/ 	.short	0x0020


	//----- nvinfo : EIATTR_PARAM_CBANK
	.align		4
        /*0064*/ 	.byte	0x04, 0x0a
        /*0066*/ 	.short	(.L_19 - .L_18)
	.align		4
.L_18:
        /*0068*/ 	.word	index@(.nv.constant0._Z19vectorAddWithCyclesPKiS0_PiPx)
        /*006c*/ 	.short	0x0380
        /*006e*/ 	.short	0x0020


	//----- nvinfo : EIATTR_SW_WAR
	.align		4
.L_19:
        /*0070*/ 	.byte	0x04, 0x36
        /*0072*/ 	.short	(.L_21 - .L_20)
.L_20:
        /*0074*/ 	.word	0x00000008
.L_21:


//--------------------- .nv.callgraph             --------------------------
	.section	.nv.callgraph,"",@"SHT_CUDA_CALLGRAPH"
	.align	4
	.sectionentsize	8
	.align		4
        /*0000*/ 	.word	0x00000000
	.align		4
        /*0004*/ 	.word	0xffffffff
	.align		4
        /*0008*/ 	.word	0x00000000
	.align		4
        /*000c*/ 	.word	0xfffffffe
	.align		4
        /*0010*/ 	.word	0x00000000
	.align		4
        /*0014*/ 	.word	0xfffffffd
	.align		4
        /*0018*/ 	.word	0x00000000
	.align		4
        /*001c*/ 	.word	0xfffffffc


//--------------------- .text._Z19vectorAddWithCyclesPKiS0_PiPx --------------------------
	.section	.text._Z19vectorAddWithCyclesPKiS0_PiPx,"ax",@progbits
	.align	128
        .global         _Z19vectorAddWithCyclesPKiS0_PiPx
        .type           _Z19vectorAddWithCyclesPKiS0_PiPx,@function
        .size           _Z19vectorAddWithCyclesPKiS0_PiPx,(.L_x_1 - _Z19vectorAddWithCyclesPKiS0_PiPx)
        .other          _Z19vectorAddWithCyclesPKiS0_PiPx,@"STO_CUDA_ENTRY STV_DEFAULT"
_Z19vectorAddWithCyclesPKiS0_PiPx:
.text._Z19vectorAddWithCyclesPKiS0_PiPx:
[----:B------:R-:W-:Y:S01]  /*0000*/  LDC R1, c[0x0][0x37c] ;  /* 0x0000df00ff017b82 */ /* 0x000fe20000000800 */
[----:B------:R-:W0:Y:S01]  /*0010*/  S2R R15, SR_TID.X ;  /* 0x00000000000f7919 */ /* 0x000e220000002100 */
[----:B------:R-:W1:Y:S01]  /*0020*/  LDCU.64 UR4, c[0x0][0x358] ;  /* 0x00006b00ff0477ac */ /* 0x000e620008000a00 */
[----:B------:R-:W-:Y:S01]  /*0030*/  NOP ;  /* 0x0000000000007918 */ /* 0x000fe20000000000 */
[----:B------:R-:W-:-:S04]  /*0040*/  CS2R R8, SR_CLOCKLO ;  /* 0x0000000000087805 */ /* 0x000fc80000015000 */
[----:B------:R-:W0:Y:S08]  /*0050*/  LDC.64 R2, c[0x0][0x380] ;  /* 0x0000e000ff027b82 */ /* 0x000e300000000a00 */
[----:B------:R-:W2:Y:S08]  /*0060*/  LDC.64 R4, c[0x0][0x388] ;  /* 0x0000e200ff047b82 */ /* 0x000eb00000000a00 */
[----:B------:R-:W3:Y:S01]  /*0070*/  LDC.64 R6, c[0x0][0x390] ;  /* 0x0000e400ff067b82 */ /* 0x000ee20000000a00 */
[----:B0-----:R-:W-:-:S07]  /*0080*/  IMAD.WIDE.U32 R2, R15, 0x4, R2 ;  /* 0x000000040f027825 */ /* 0x001fce00078e0002 */
[----:B------:R-:W0:Y:S01]  /*0090*/  LDC.64 R10, c[0x0][0x398] ;  /* 0x0000e600ff0a7b82 */ /* 0x000e220000000a00 */
[----:B-1----:R-:W4:Y:S01]  /*00a0*/  LDG.E R2, desc[UR4][R2.64] ;  /* 0x0000000402027981 */ /* 0x002f22000c1e1900 */
[----:B--2---:R-:W-:-:S06]  /*00b0*/  IMAD.WIDE.U32 R4, R15, 0x4, R4 ;  /* 0x000000040f047825 */ /* 0x004fcc00078e0004 */
[----:B------:R-:W4:Y:S01]  /*00c0*/  LDG.E R5, desc[UR4][R4.64] ;  /* 0x0000000404057981 */ /* 0x000f22000c1e1900 */
[----:B---3--:R-:W-:Y:S01]  /*00d0*/  IMAD.WIDE.U32 R6, R15, 0x4, R6 ;  /* 0x000000040f067825 */ /* 0x008fe200078e0006 */
[----:B----4-:R-:W-:-:S05]  /*00e0*/  IADD3 R13, PT, PT, R2, R5, RZ ;  /* 0x00000005020d7210 */ /* 0x010fca0007ffe0ff */
[----:B------:R-:W-:Y:S01]  /*00f0*/  STG.E desc[UR4][R6.64], R13 ;  /* 0x0000000d06007986 */ /* 0x000fe2000c101904 */
[----:B------:R-:W-:-:S06]  /*0100*/  CS2R R2, SR_CLOCKLO ;  /* 0x0000000000027805 */ /* 0x000fcc0000015000 */
[----:B------:R-:W-:-:S04]  /*0110*/  IADD3 R4, P0, PT, -R8, R2, RZ ;  /* 0x0000000208047210 */ /* 0x000fc80007f1e1ff */
[----:B------:R-:W-:Y:S01]  /*0120*/  IADD3.X R5, PT, PT, ~R9, R3, RZ, P0, !PT ;  /* 0x0000000309057210 */ /* 0x000fe200007fe5ff */
[----:B0-----:R-:W-:-:S05]  /*0130*/  IMAD.WIDE.U32 R2, R15, 0x8, R10 ;  /* 0x000000080f027825 */ /* 0x001fca00078e000a */
[----:B------:R-:W-:Y:S01]  /*0140*/  STG.E.64 desc[UR4][R2.64], R4 ;  /* 0x0000000402007986 */ /* 0x000fe2000c101b04 */
[----:B------:R-:W-:Y:S05]  /*0150*/  EXIT ;  /* 0x000000000000794d */ /* 0x000fea0003800000 */
.L_x_0:
[----:B------:R-:W-:-:S00]  /*0160*/  BRA `(.L_x_0) ;  /* 0xfffffffc00fc7947 */ /* 0x000fc0000383ffff */
[----:B------:R-:W-:-:S00]  /*0170*/  NOP ;  /* 0x0000000000007918 */ /* 0x000fc00000000000 */
        /* <DEDUP_REMOVED lines=8> */
.L_x_1:


//--------------------- .nv.shared.reserved.0     --------------------------
	.section	.nv.shared.reserved.0,"aw",@nobits
	.weak		__nv_reservedSMEM_offset_0_alias
	.size		__nv_reservedSMEM_offset_0_alias, 0, 64
	.other		__nv_reservedSMEM_offset_0_alias,@"STO_CUDA_RESERVED_SHARED STV_DEFAULT"
__nv_reservedSMEM_offset_0_alias:
	.zero		0
	.zero		64


//--------------------- .nv.constant0._Z19vectorAddWithCyclesPKiS0_PiPx --------------------------
	.section	.nv.constant0._Z19vectorAddWithCyclesPKiS0_PiPx,"a",@progbits
	.sectionflags	@""
	.align	4
.nv.constant0._Z19vectorAddWithCyclesPKiS0_PiPx:
	.zero		928


//--------------------- SYMBOLS --------------------------

	.type		.nv.reservedSmem.offset0,@object
	.size		.nv.reservedSmem.offset0,0x4
